//
// Generated by NVIDIA NVVM Compiler
//
// Compiler Build ID: CL-36424714
// Cuda compilation tools, release 13.0, V13.0.88
// Based on NVVM 20.0.0
//

.version 9.0
.target sm_100
.address_size 64

	// .globl	_Z3toyPi

.visible .entry _Z3toyPi(
	.param .u64 .ptr .align 1 _Z3toyPi_param_0
)
{
	.reg .b32 	%r<3>;
	.reg .b64 	%rd<5>;

	ld.param.u64 	%rd1, [_Z3toyPi_param_0];
	cvta.to.global.u64 	%rd2, %rd1;
	mov.u32 	%r1, %tid.x;
	mul.wide.u32 	%rd3, %r1, 4;
	add.s64 	%rd4, %rd2, %rd3;
	mov.b32 	%r2, 1;
	st.global.u32 	[%rd4], %r2;
	ret;

}


// ===== COMPILED SASS (sm_100) =====

	.target	sm_100

	.elftype	@"ET_EXEC"


//--------------------- .note.nv.tkinfo           --------------------------
	.section	.note.nv.tkinfo,"",@"SHT_NOTE"
	.sectionflags	@"SHF_NOTE_NV_TKINFO"
	.tkinfo
        /*0018*/ 	.word	0x00000002
        /*0030*/ 	.string	""
        /*0030*/ 	.string	"ptxas"
        /*0030*/ 	.string	"Cuda compilation tools, release 13.0, V13.0.88"
        /*0030*/ 	.string	"Build cuda_13.0.r13.0/compiler.36424714_0"
        /*0030*/ 	.string	"-arch sm_100 -m 64 "



//--------------------- .note.nv.cuinfo           --------------------------
	.section	.note.nv.cuinfo,"",@"SHT_NOTE"
	.sectionflags	@"SHF_NOTE_NV_CUINFO"
        /*0018*/ 	.short	0x0002
        /*001a*/ 	.short	0x0064
        /*001c*/ 	.short	0x0082
	.zero		2


//--------------------- .nv.info                  --------------------------
	.section	.nv.info,"",@"SHT_CUDA_INFO"
	.align	4


	//----- nvinfo : EIATTR_REGCOUNT
	.align		4
        /*0000*/ 	.byte	0x04, 0x2f
        /*0002*/ 	.short	(.L_1 - .L_0)
	.align		4
.L_0:
        /*0004*/ 	.word	index@(_Z3toyPi)
        /*0008*/ 	.word	0x0000000a


	//----- nvinfo : EIATTR_FRAME_SIZE
	.align		4
.L_1:
        /*000c*/ 	.byte	0x04, 0x11
        /*000e*/ 	.short	(.L_3 - .L_2)
	.align		4
.L_2:
        /*0010*/ 	.word	index@(_Z3toyPi)
        /*0014*/ 	.word	0x00000000


	//----- nvinfo : EIATTR_MIN_STACK_SIZE
	.align		4
.L_3:
        /*0018*/ 	.byte	0x04, 0x12
        /*001a*/ 	.short	(.L_5 - .L_4)
	.align		4
.L_4:
        /*001c*/ 	.word	index@(_Z3toyPi)
        /*0020*/ 	.word	0x00000000
.L_5:


//--------------------- .nv.compat                --------------------------
	.section	.nv.compat,"",@"SHT_CUDA_COMPAT_INFO"
	.align	4
        /*0000*/ 	.byte	0x02, 0x09, 0x00, 0x00, 0x02, 0x02, 0x01, 0x00, 0x02, 0x05, 0x05, 0x00, 0x03, 0x07, 0x01, 0x01
        /*0010*/ 	.byte	0x02, 0x03, 0x00, 0x00, 0x02, 0x06, 0x01, 0x00, 0x04, 0x0b, 0x08, 0x00, 0x09, 0x00, 0x00, 0x00
        /*0020*/ 	.byte	0x00, 0x00, 0x00, 0x00


//--------------------- .nv.info._Z3toyPi         --------------------------
	.section	.nv.info._Z3toyPi,"",@"SHT_CUDA_INFO"
	.sectionflags	@""
	.align	4


	//----- nvinfo : EIATTR_CUDA_API_VERSION
	.align		4
        /*0000*/ 	.byte	0x04, 0x37
        /*0002*/ 	.short	(.L_7 - .L_6)
.L_6:
        /*0004*/ 	.word	0x00000082


	//----- nvinfo : EIATTR_KPARAM_INFO
	.align		4
.L_7:
        /*0008*/ 	.byte	0x04, 0x17
        /*000a*/ 	.short	(.L_9 - .L_8)
.L_8:
        /*000c*/ 	.word	0x00000000
        /*0010*/ 	.short	0x0000
        /*0012*/ 	.short	0x0000
        /*0014*/ 	.byte	0x00, 0xf5, 0x21, 0x00


	//----- nvinfo : EIATTR_SPARSE_MMA_MASK
	.align		4
.L_9:
        /*0018*/ 	.byte	0x03, 0x50
        /*001a*/ 	.short	0x0000


	//----- nvinfo : EIATTR_MAXREG_COUNT
	.align		4
        /*001c*/ 	.byte	0x03, 0x1b
        /*001e*/ 	.short	0x00ff


	//----- nvinfo : EIATTR_MERCURY_ISA_VERSION
	.align		4
        /*0020*/ 	.byte	0x03, 0x5f
        /*0022*/ 	.short	0x0101


	//----- nvinfo : EIATTR_VRC_CTA_INIT_COUNT
	.align		4
        /*0024*/ 	.byte	0x02, 0x4a
	.zero		1
	.zero		1


	//----- nvinfo : EIATTR_EXIT_INSTR_OFFSETS
	.align		4
        /*0028*/ 	.byte	0x04, 0x1c
        /*002a*/ 	.short	(.L_11 - .L_10)


	//   ....[0]....
.L_10:
        /*002c*/ 	.word	0x00000070


	//----- nvinfo : EIATTR_CBANK_PARAM_SIZE
	.align		4
.L_11:
        /*0030*/ 	.byte	0x03, 0x19
        /*0032*/ 	.short	0x0008


	//----- nvinfo : EIATTR_PARAM_CBANK
	.align		4
        /*0034*/ 	.byte	0x04, 0x0a
        /*0036*/ 	.short	(.L_13 - .L_12)
	.align		4
.L_12:
        /*0038*/ 	.word	index@(.nv.constant0._Z3toyPi)
        /*003c*/ 	.short	0x0380
        /*003e*/ 	.short	0x0008


	//----- nvinfo : EIATTR_SW_WAR
	.align		4
.L_13:
        /*0040*/ 	.byte	0x04, 0x36
        /*0042*/ 	.short	(.L_15 - .L_14)
.L_14:
        /*0044*/ 	.word	0x00000008
.L_15:


//--------------------- .nv.callgraph             --------------------------
	.section	.nv.callgraph,"",@"SHT_CUDA_CALLGRAPH"
	.align	4
	.sectionentsize	8
	.align		4
        /*0000*/ 	.word	0x00000000
	.align		4
        /*0004*/ 	.word	0xffffffff
	.align		4
        /*0008*/ 	.word	0x00000000
	.align		4
        /*000c*/ 	.word	0xfffffffe
	.align		4
        /*0010*/ 	.word	0x00000000
	.align		4
        /*0014*/ 	.word	0xfffffffd
	.align		4
        /*0018*/ 	.word	0x00000000
	.align		4
        /*001c*/ 	.word	0xfffffffc


//--------------------- .text._Z3toyPi            --------------------------
	.section	.text._Z3toyPi,"ax",@progbits
	.align	128
        .global         _Z3toyPi
        .type           _Z3toyPi,@function
        .size           _Z3toyPi,(.L_x_1 - _Z3toyPi)
        .other          _Z3toyPi,@"STO_CUDA_ENTRY STV_DEFAULT"
_Z3toyPi:
.text._Z3toyPi:
[----:B------:R-:W-:Y:S01]  /*0000*/  LDC R1, c[0x0][0x37c] ;  /* 0x0000df00ff017b82 */ /* 0x000fe20000000800 */
[----:B------:R-:W0:Y:S07]  /*0010*/  S2R R5, SR_TID.X ;  /* 0x0000000000057919 */ /* 0x000e2e0000002100 */
[----:B------:R-:W0:Y:S01]  /*0020*/  LDC.64 R2, c[0x0][0x380] ;  /* 0x0000e000ff027b82 */ /* 0x000e220000000a00 */
[----:B------:R-:W1:Y:S01]  /*0030*/  LDCU.64 UR4, c[0x0][0x358] ;  /* 0x00006b00ff0477ac */ /* 0x000e620008000a00 */
[----:B------:R-:W-:-:S02]  /*0040*/  HFMA2 R7, -RZ, RZ, 0, 5.9604644775390625e-08 ;  /* 0x00000001ff077431 */ /* 0x000fc400000001ff */
[----:B0-----:R-:W-:-:S05]  /*0050*/  IMAD.WIDE.U32 R2, R5, 0x4, R2 ;  /* 0x0000000405027825 */ /* 0x001fca00078e0002 */
[----:B-1----:R-:W-:Y:S01]  /*0060*/  STG.E desc[UR4][R2.64], R7 ;  /* 0x0000000702007986 */ /* 0x002fe2000c101904 */
[----:B------:R-:W-:Y:S05]  /*0070*/  EXIT ;  /* 0x000000000000794d */ /* 0x000fea0003800000 */
.L_x_0:
[----:B------:R-:W-:-:S00]  /*0080*/  BRA `(.L_x_0) ;  /* 0xfffffffc00fc7947 */ /* 0x000fc0000383ffff */
[----:B------:R-:W-:-:S00]  /*0090*/  NOP ;  /* 0x0000000000007918 */ /* 0x000fc00000000000 */
        /* <DEDUP_REMOVED lines=14> */
.L_x_1:


//--------------------- .nv.shared.reserved.0     --------------------------
	.section	.nv.shared.reserved.0,"aw",@nobits
	.weak		__nv_reservedSMEM_offset_0_alias
	.size		__nv_reservedSMEM_offset_0_alias, 0, 64
	.other		__nv_reservedSMEM_offset_0_alias,@"STO_CUDA_RESERVED_SHARED STV_DEFAULT"
__nv_reservedSMEM_offset_0_alias:
	.zero		0
	.zero		64


//--------------------- .nv.constant0._Z3toyPi    --------------------------
	.section	.nv.constant0._Z3toyPi,"a",@progbits
	.sectionflags	@""
	.align	4
.nv.constant0._Z3toyPi:
	.zero		904


//--------------------- SYMBOLS --------------------------

	.type		.nv.reservedSmem.offset0,@object
	.size		.nv.reservedSmem.offset0,0x4
